//
// Generated by NVIDIA NVVM Compiler
//
// Compiler Build ID: CL-36424714
// Cuda compilation tools, release 13.0, V13.0.88
// Based on NVVM 20.0.0
//

.version 9.0
.target sm_100
.address_size 64

	// .globl	_Z9sumKernelPfS_S_

.visible .entry _Z9sumKernelPfS_S_(
	.param .u64 .ptr .align 1 _Z9sumKernelPfS_S__param_0,
	.param .u64 .ptr .align 1 _Z9sumKernelPfS_S__param_1,
	.param .u64 .ptr .align 1 _Z9sumKernelPfS_S__param_2
)
{
	.reg .b32 	%r<5>;
	.reg .b32 	%f<4>;
	.reg .b64 	%rd<11>;

	ld.param.u64 	%rd1, [_Z9sumKernelPfS_S__param_0];
	ld.param.u64 	%rd2, [_Z9sumKernelPfS_S__param_1];
	ld.param.u64 	%rd3, [_Z9sumKernelPfS_S__param_2];
	cvta.to.global.u64 	%rd4, %rd3;
	cvta.to.global.u64 	%rd5, %rd2;
	cvta.to.global.u64 	%rd6, %rd1;
	mov.u32 	%r1, %tid.x;
	mov.u32 	%r2, %ctaid.x;
	mov.u32 	%r3, %ntid.x;
	mad.lo.s32 	%r4, %r2, %r3, %r1;
	mul.wide.s32 	%rd7, %r4, 4;
	add.s64 	%rd8, %rd6, %rd7;
	ld.global.f32 	%f1, [%rd8];
	add.s64 	%rd9, %rd5, %rd7;
	ld.global.f32 	%f2, [%rd9];
	add.f32 	%f3, %f1, %f2;
	add.s64 	%rd10, %rd4, %rd7;
	st.global.f32 	[%rd10], %f3;
	ret;

}


// ===== COMPILED SASS (sm_100) =====

	.target	sm_100

	.elftype	@"ET_EXEC"


//--------------------- .note.nv.tkinfo           --------------------------
	.section	.note.nv.tkinfo,"",@"SHT_NOTE"
	.sectionflags	@"SHF_NOTE_NV_TKINFO"
	.tkinfo
        /*0018*/ 	.word	0x00000002
        /*0030*/ 	.string	""
        /*0030*/ 	.string	"ptxas"
        /*0030*/ 	.string	"Cuda compilation tools, release 13.0, V13.0.88"
        /*0030*/ 	.string	"Build cuda_13.0.r13.0/compiler.36424714_0"
        /*0030*/ 	.string	"-arch sm_100 -m 64 "



//--------------------- .note.nv.cuinfo           --------------------------
	.section	.note.nv.cuinfo,"",@"SHT_NOTE"
	.sectionflags	@"SHF_NOTE_NV_CUINFO"
        /*0018*/ 	.short	0x0002
        /*001a*/ 	.short	0x0064
        /*001c*/ 	.short	0x0082
	.zero		2


//--------------------- .nv.info                  --------------------------
	.section	.nv.info,"",@"SHT_CUDA_INFO"
	.align	4


	//----- nvinfo : EIATTR_REGCOUNT
	.align		4
        /*0000*/ 	.byte	0x04, 0x2f
        /*0002*/ 	.short	(.L_1 - .L_0)
	.align		4
.L_0:
        /*0004*/ 	.word	index@(_Z9sumKernelPfS_S_)
        /*0008*/ 	.word	0x0000000c


	//----- nvinfo : EIATTR_FRAME_SIZE
	.align		4
.L_1:
        /*000c*/ 	.byte	0x04, 0x11
        /*000e*/ 	.short	(.L_3 - .L_2)
	.align		4
.L_2:
        /*0010*/ 	.word	index@(_Z9sumKernelPfS_S_)
        /*0014*/ 	.word	0x00000000


	//----- nvinfo : EIATTR_MIN_STACK_SIZE
	.align		4
.L_3:
        /*0018*/ 	.byte	0x04, 0x12
        /*001a*/ 	.short	(.L_5 - .L_4)
	.align		4
.L_4:
        /*001c*/ 	.word	index@(_Z9sumKernelPfS_S_)
        /*0020*/ 	.word	0x00000000
.L_5:


//--------------------- .nv.compat                --------------------------
	.section	.nv.compat,"",@"SHT_CUDA_COMPAT_INFO"
	.align	4
        /*0000*/ 	.byte	0x02, 0x09, 0x00, 0x00, 0x02, 0x02, 0x01, 0x00, 0x02, 0x05, 0x05, 0x00, 0x03, 0x07, 0x01, 0x01
        /*0010*/ 	.byte	0x02, 0x03, 0x00, 0x00, 0x02, 0x06, 0x01, 0x00, 0x04, 0x0b, 0x08, 0x00, 0x09, 0x00, 0x00, 0x00
        /*0020*/ 	.byte	0x00, 0x00, 0x00, 0x00


//--------------------- .nv.info._Z9sumKernelPfS_S_ --------------------------
	.section	.nv.info._Z9sumKernelPfS_S_,"",@"SHT_CUDA_INFO"
	.sectionflags	@""
	.align	4


	//----- nvinfo : EIATTR_CUDA_API_VERSION
	.align		4
        /*0000*/ 	.byte	0x04, 0x37
        /*0002*/ 	.short	(.L_7 - .L_6)
.L_6:
        /*0004*/ 	.word	0x00000082


	//----- nvinfo : EIATTR_KPARAM_INFO
	.align		4
.L_7:
        /*0008*/ 	.byte	0x04, 0x17
        /*000a*/ 	.short	(.L_9 - .L_8)
.L_8:
        /*000c*/ 	.word	0x00000000
        /*0010*/ 	.short	0x0002
        /*0012*/ 	.short	0x0010
        /*0014*/ 	.byte	0x00, 0xf5, 0x21, 0x00


	//----- nvinfo : EIATTR_KPARAM_INFO
	.align		4
.L_9:
        /*0018*/ 	.byte	0x04, 0x17
        /*001a*/ 	.short	(.L_11 - .L_10)
.L_10:
        /*001c*/ 	.word	0x00000000
        /*0020*/ 	.short	0x0001
        /*0022*/ 	.short	0x0008
        /*0024*/ 	.byte	0x00, 0xf5, 0x21, 0x00


	//----- nvinfo : EIATTR_KPARAM_INFO
	.align		4
.L_11:
        /*0028*/ 	.byte	0x04, 0x17
        /*002a*/ 	.short	(.L_13 - .L_12)
.L_12:
        /*002c*/ 	.word	0x00000000
        /*0030*/ 	.short	0x0000
        /*0032*/ 	.short	0x0000
        /*0034*/ 	.byte	0x00, 0xf5, 0x21, 0x00


	//----- nvinfo : EIATTR_SPARSE_MMA_MASK
	.align		4
.L_13:
        /*0038*/ 	.byte	0x03, 0x50
        /*003a*/ 	.short	0x0000


	//----- nvinfo : EIATTR_MAXREG_COUNT
	.align		4
        /*003c*/ 	.byte	0x03, 0x1b
        /*003e*/ 	.short	0x00ff


	//----- nvinfo : EIATTR_MERCURY_ISA_VERSION
	.align		4
        /*0040*/ 	.byte	0x03, 0x5f
        /*0042*/ 	.short	0x0101


	//----- nvinfo : EIATTR_VRC_CTA_INIT_COUNT
	.align		4
        /*0044*/ 	.byte	0x02, 0x4a
	.zero		1
	.zero		1


	//----- nvinfo : EIATTR_EXIT_INSTR_OFFSETS
	.align		4
        /*0048*/ 	.byte	0x04, 0x1c
        /*004a*/ 	.short	(.L_15 - .L_14)


	//   ....[0]....
.L_14:
        /*004c*/ 	.word	0x00000100


	//----- nvinfo : EIATTR_CBANK_PARAM_SIZE
	.align		4
.L_15:
        /*0050*/ 	.byte	0x03, 0x19
        /*0052*/ 	.short	0x0018


	//----- nvinfo : EIATTR_PARAM_CBANK
	.align		4
        /*0054*/ 	.byte	0x04, 0x0a
        /*0056*/ 	.short	(.L_17 - .L_16)
	.align		4
.L_16:
        /*0058*/ 	.word	index@(.nv.constant0._Z9sumKernelPfS_S_)
        /*005c*/ 	.short	0x0380
        /*005e*/ 	.short	0x0018


	//----- nvinfo : EIATTR_SW_WAR
	.align		4
.L_17:
        /*0060*/ 	.byte	0x04, 0x36
        /*0062*/ 	.short	(.L_19 - .L_18)
.L_18:
        /*0064*/ 	.word	0x00000008
.L_19:


//--------------------- .nv.callgraph             --------------------------
	.section	.nv.callgraph,"",@"SHT_CUDA_CALLGRAPH"
	.align	4
	.sectionentsize	8
	.align		4
        /*0000*/ 	.word	0x00000000
	.align		4
        /*0004*/ 	.word	0xffffffff
	.align		4
        /*0008*/ 	.word	0x00000000
	.align		4
        /*000c*/ 	.word	0xfffffffe
	.align		4
        /*0010*/ 	.word	0x00000000
	.align		4
        /*0014*/ 	.word	0xfffffffd
	.align		4
        /*0018*/ 	.word	0x00000000
	.align		4
        /*001c*/ 	.word	0xfffffffc


//--------------------- .text._Z9sumKernelPfS_S_  --------------------------
	.section	.text._Z9sumKernelPfS_S_,"ax",@progbits
	.align	128
        .global         _Z9sumKernelPfS_S_
        .type           _Z9sumKernelPfS_S_,@function
        .size           _Z9sumKernelPfS_S_,(.L_x_1 - _Z9sumKernelPfS_S_)
        .other          _Z9sumKernelPfS_S_,@"STO_CUDA_ENTRY STV_DEFAULT"
_Z9sumKernelPfS_S_:
.text._Z9sumKernelPfS_S_:
[----:B------:R-:W-:Y:S01]  /*0000*/  LDC R1, c[0x0][0x37c] ;  /* 0x0000df00ff017b82 */ /* 0x000fe20000000800 */
[----:B------:R-:W0:Y:S07]  /*0010*/  S2R R9, SR_TID.X ;  /* 0x0000000000097919 */ /* 0x000e2e0000002100 */
[----:B------:R-:W0:Y:S01]  /*0020*/  S2UR UR6, SR_CTAID.X ;  /* 0x00000000000679c3 */ /* 0x000e220000002500 */
[----:B------:R-:W1:Y:S07]  /*0030*/  LDCU.64 UR4, c[0x0][0x358] ;  /* 0x00006b00ff0477ac */ /* 0x000e6e0008000a00 */
[----:B------:R-:W0:Y:S08]  /*0040*/  LDC R0, c[0x0][0x360] ;  /* 0x0000d800ff007b82 */ /* 0x000e300000000800 */
[----:B------:R-:W2:Y:S08]  /*0050*/  LDC.64 R2, c[0x0][0x380] ;  /* 0x0000e000ff027b82 */ /* 0x000eb00000000a00 */
[----:B------:R-:W3:Y:S01]  /*0060*/  LDC.64 R4, c[0x0][0x388] ;  /* 0x0000e200ff047b82 */ /* 0x000ee20000000a00 */
[----:B0-----:R-:W-:-:S07]  /*0070*/  IMAD R9, R0, UR6, R9 ;  /* 0x0000000600097c24 */ /* 0x001fce000f8e0209 */
[----:B------:R-:W0:Y:S01]  /*0080*/  LDC.64 R6, c[0x0][0x390] ;  /* 0x0000e400ff067b82 */ /* 0x000e220000000a00 */
[----:B--2---:R-:W-:-:S06]  /*0090*/  IMAD.WIDE R2, R9, 0x4, R2 ;  /* 0x0000000409027825 */ /* 0x004fcc00078e0202 */
[----:B-1----:R-:W2:Y:S01]  /*00a0*/  LDG.E R2, desc[UR4][R2.64] ;  /* 0x0000000402027981 */ /* 0x002ea2000c1e1900 */
[----:B---3--:R-:W-:-:S06]  /*00b0*/  IMAD.WIDE R4, R9, 0x4, R4 ;  /* 0x0000000409047825 */ /* 0x008fcc00078e0204 */
[----:B------:R-:W2:Y:S01]  /*00c0*/  LDG.E R5, desc[UR4][R4.64] ;  /* 0x0000000404057981 */ /* 0x000ea2000c1e1900 */
[----:B0-----:R-:W-:-:S04]  /*00d0*/  IMAD.WIDE R6, R9, 0x4, R6 ;  /* 0x0000000409067825 */ /* 0x001fc800078e0206 */
[----:B--2---:R-:W-:-:S05]  /*00e0*/  FADD R9, R2, R5 ;  /* 0x0000000502097221 */ /* 0x004fca0000000000 */
[----:B------:R-:W-:Y:S01]  /*00f0*/  STG.E desc[UR4][R6.64], R9 ;  /* 0x0000000906007986 */ /* 0x000fe2000c101904 */
[----:B------:R-:W-:Y:S05]  /*0100*/  EXIT ;  /* 0x000000000000794d */ /* 0x000fea0003800000 */
.L_x_0:
[----:B------:R-:W-:-:S00]  /*0110*/  BRA `(.L_x_0) ;  /* 0xfffffffc00fc7947 */ /* 0x000fc0000383ffff */
[----:B------:R-:W-:-:S00]  /*0120*/  NOP ;  /* 0x0000000000007918 */ /* 0x000fc00000000000 */
        /* <DEDUP_REMOVED lines=13> */
.L_x_1:


//--------------------- .nv.shared.reserved.0     --------------------------
	.section	.nv.shared.reserved.0,"aw",@nobits
	.weak		__nv_reservedSMEM_offset_0_alias
	.size		__nv_reservedSMEM_offset_0_alias, 0, 64
	.other		__nv_reservedSMEM_offset_0_alias,@"STO_CUDA_RESERVED_SHARED STV_DEFAULT"
__nv_reservedSMEM_offset_0_alias:
	.zero		0
	.zero		64


//--------------------- .nv.constant0._Z9sumKernelPfS_S_ --------------------------
	.section	.nv.constant0._Z9sumKernelPfS_S_,"a",@progbits
	.sectionflags	@""
	.align	4
.nv.constant0._Z9sumKernelPfS_S_:
	.zero		920


//--------------------- SYMBOLS --------------------------

	.type		.nv.reservedSmem.offset0,@object
	.size		.nv.reservedSmem.offset0,0x4
